//
// Generated by NVIDIA NVVM Compiler
//
// Compiler Build ID: CL-36424714
// Cuda compilation tools, release 13.0, V13.0.88
// Based on NVVM 20.0.0
//

.version 9.0
.target sm_100
.address_size 64


.entry _ZN36_GLOBAL__N__4d56dd9c_4_k_cu_d9a1257310cu_calc_ldIdEEviiPT_iS2_Pdi(
	.param .u32 _ZN36_GLOBAL__N__4d56dd9c_4_k_cu_d9a1257310cu_calc_ldIdEEviiPT_iS2_Pdi_param_0,
	.param .u32 _ZN36_GLOBAL__N__4d56dd9c_4_k_cu_d9a1257310cu_calc_ldIdEEviiPT_iS2_Pdi_param_1,
	.param .u64 .ptr .align 1 _ZN36_GLOBAL__N__4d56dd9c_4_k_cu_d9a1257310cu_calc_ldIdEEviiPT_iS2_Pdi_param_2,
	.param .u32 _ZN36_GLOBAL__N__4d56dd9c_4_k_cu_d9a1257310cu_calc_ldIdEEviiPT_iS2_Pdi_param_3,
	.param .u64 .ptr .align 1 _ZN36_GLOBAL__N__4d56dd9c_4_k_cu_d9a1257310cu_calc_ldIdEEviiPT_iS2_Pdi_param_4,
	.param .u64 .ptr .align 1 _ZN36_GLOBAL__N__4d56dd9c_4_k_cu_d9a1257310cu_calc_ldIdEEviiPT_iS2_Pdi_param_5,
	.param .u32 _ZN36_GLOBAL__N__4d56dd9c_4_k_cu_d9a1257310cu_calc_ldIdEEviiPT_iS2_Pdi_param_6
)
{
	.reg .pred 	%p<12>;
	.reg .b32 	%r<36>;
	.reg .b64 	%rd<22>;
	.reg .b64 	%fd<29>;

	ld.param.u32 	%r16, [_ZN36_GLOBAL__N__4d56dd9c_4_k_cu_d9a1257310cu_calc_ldIdEEviiPT_iS2_Pdi_param_0];
	ld.param.u32 	%r17, [_ZN36_GLOBAL__N__4d56dd9c_4_k_cu_d9a1257310cu_calc_ldIdEEviiPT_iS2_Pdi_param_1];
	ld.param.u64 	%rd5, [_ZN36_GLOBAL__N__4d56dd9c_4_k_cu_d9a1257310cu_calc_ldIdEEviiPT_iS2_Pdi_param_2];
	ld.param.u32 	%r18, [_ZN36_GLOBAL__N__4d56dd9c_4_k_cu_d9a1257310cu_calc_ldIdEEviiPT_iS2_Pdi_param_3];
	ld.param.u64 	%rd6, [_ZN36_GLOBAL__N__4d56dd9c_4_k_cu_d9a1257310cu_calc_ldIdEEviiPT_iS2_Pdi_param_5];
	ld.param.u32 	%r19, [_ZN36_GLOBAL__N__4d56dd9c_4_k_cu_d9a1257310cu_calc_ldIdEEviiPT_iS2_Pdi_param_6];
	cvta.to.global.u64 	%rd1, %rd6;
	cvta.to.global.u64 	%rd2, %rd5;
	mov.u32 	%r20, %ctaid.y;
	mov.u32 	%r21, %tid.y;
	mov.u32 	%r1, %ntid.y;
	mad.lo.s32 	%r33, %r20, %r1, %r21;
	setp.ge.s32 	%p1, %r33, %r17;
	@%p1 bra 	$L__BB0_14;
	mov.u32 	%r22, %tid.x;
	mov.u32 	%r23, %ctaid.x;
	mov.u32 	%r24, %ntid.x;
	mad.lo.s32 	%r3, %r23, %r24, %r22;
	mov.u32 	%r25, %nctaid.x;
	mul.lo.s32 	%r4, %r24, %r25;
	mov.u32 	%r26, %nctaid.y;
	mul.lo.s32 	%r5, %r1, %r26;
	mul.wide.s32 	%rd15, %r18, 8;
	mul.wide.s32 	%rd19, %r19, 8;
$L__BB0_2:
	ld.param.u64 	%rd21, [_ZN36_GLOBAL__N__4d56dd9c_4_k_cu_d9a1257310cu_calc_ldIdEEviiPT_iS2_Pdi_param_4];
	add.s32 	%r27, %r33, 1;
	setp.eq.s32 	%p2, %r27, %r17;
	shl.b32 	%r28, %r33, 1;
	cvta.to.global.u64 	%rd7, %rd21;
	mul.wide.s32 	%rd8, %r28, 8;
	add.s64 	%rd3, %rd7, %rd8;
	@%p2 bra 	$L__BB0_9;
	ld.global.f64 	%fd10, [%rd3+16];
	abs.f64 	%fd11, %fd10;
	setp.ne.f64 	%p3, %fd11, 0d7FF0000000000000;
	@%p3 bra 	$L__BB0_9;
	ld.global.f64 	%fd28, [%rd3];
$L__BB0_5:
	abs.f64 	%fd16, %fd28;
	setp.equ.f64 	%p8, %fd16, 0d7FF0000000000000;
	@%p8 bra 	$L__BB0_13;
	setp.ge.s32 	%p9, %r3, %r16;
	ld.global.f64 	%fd5, [%rd3+8];
	ld.global.f64 	%fd6, [%rd3+24];
	@%p9 bra 	$L__BB0_13;
	mul.f64 	%fd17, %fd5, %fd5;
	mul.f64 	%fd18, %fd28, %fd6;
	sub.f64 	%fd19, %fd18, %fd17;
	div.rn.f64 	%fd7, %fd5, %fd19;
	mul.lo.s32 	%r11, %r33, %r18;
	mul.lo.s32 	%r12, %r33, %r19;
	div.rn.f64 	%fd8, %fd6, %fd19;
	div.rn.f64 	%fd9, %fd28, %fd19;
	mov.u32 	%r35, %r3;
$L__BB0_8:
	add.s32 	%r31, %r35, %r11;
	mul.wide.s32 	%rd13, %r31, 8;
	add.s64 	%rd14, %rd2, %rd13;
	ld.global.f64 	%fd20, [%rd14];
	add.s64 	%rd16, %rd14, %rd15;
	ld.global.f64 	%fd21, [%rd16];
	mul.f64 	%fd22, %fd8, %fd20;
	mul.f64 	%fd23, %fd7, %fd21;
	sub.f64 	%fd24, %fd22, %fd23;
	add.s32 	%r32, %r35, %r12;
	mul.wide.s32 	%rd17, %r32, 8;
	add.s64 	%rd18, %rd1, %rd17;
	st.global.f64 	[%rd18], %fd24;
	mul.f64 	%fd25, %fd9, %fd21;
	mul.f64 	%fd26, %fd7, %fd20;
	sub.f64 	%fd27, %fd25, %fd26;
	add.s64 	%rd20, %rd18, %rd19;
	st.global.f64 	[%rd20], %fd27;
	add.s32 	%r35, %r35, %r4;
	setp.lt.s32 	%p10, %r35, %r16;
	@%p10 bra 	$L__BB0_8;
	bra.uni 	$L__BB0_13;
$L__BB0_9:
	ld.global.f64 	%fd28, [%rd3];
	abs.f64 	%fd12, %fd28;
	setp.equ.f64 	%p4, %fd12, 0d7FF0000000000000;
	@%p4 bra 	$L__BB0_5;
	setp.ge.s32 	%p5, %r3, %r16;
	@%p5 bra 	$L__BB0_13;
	mul.lo.s32 	%r7, %r33, %r18;
	mul.lo.s32 	%r8, %r33, %r19;
	rcp.rn.f64 	%fd13, %fd28;
	setp.neu.f64 	%p6, %fd28, 0d0000000000000000;
	selp.f64 	%fd3, %fd13, %fd28, %p6;
	mov.u32 	%r34, %r3;
$L__BB0_12:
	add.s32 	%r29, %r34, %r7;
	mul.wide.s32 	%rd9, %r29, 8;
	add.s64 	%rd10, %rd2, %rd9;
	ld.global.f64 	%fd14, [%rd10];
	mul.f64 	%fd15, %fd3, %fd14;
	add.s32 	%r30, %r34, %r8;
	mul.wide.s32 	%rd11, %r30, 8;
	add.s64 	%rd12, %rd1, %rd11;
	st.global.f64 	[%rd12], %fd15;
	add.s32 	%r34, %r34, %r4;
	setp.lt.s32 	%p7, %r34, %r16;
	@%p7 bra 	$L__BB0_12;
$L__BB0_13:
	add.s32 	%r33, %r33, %r5;
	setp.lt.s32 	%p11, %r33, %r17;
	@%p11 bra 	$L__BB0_2;
$L__BB0_14:
	ret;

}


// ===== COMPILED SASS (sm_100) =====

	.target	sm_100

	.elftype	@"ET_EXEC"


//--------------------- .note.nv.tkinfo           --------------------------
	.section	.note.nv.tkinfo,"",@"SHT_NOTE"
	.sectionflags	@"SHF_NOTE_NV_TKINFO"
	.tkinfo
        /*0018*/ 	.word	0x00000002
        /*0030*/ 	.string	""
        /*0030*/ 	.string	"ptxas"
        /*0030*/ 	.string	"Cuda compilation tools, release 13.0, V13.0.88"
        /*0030*/ 	.string	"Build cuda_13.0.r13.0/compiler.36424714_0"
        /*0030*/ 	.string	"-arch sm_100 -m 64 "



//--------------------- .note.nv.cuinfo           --------------------------
	.section	.note.nv.cuinfo,"",@"SHT_NOTE"
	.sectionflags	@"SHF_NOTE_NV_CUINFO"
        /*0018*/ 	.short	0x0002
        /*001a*/ 	.short	0x0064
        /*001c*/ 	.short	0x0082
	.zero		2


//--------------------- .nv.info                  --------------------------
	.section	.nv.info,"",@"SHT_CUDA_INFO"
	.align	4


	//----- nvinfo : EIATTR_REGCOUNT
	.align		4
        /*0000*/ 	.byte	0x04, 0x2f
        /*0002*/ 	.short	(.L_1 - .L_0)
	.align		4
.L_0:
        /*0004*/ 	.word	index@(_ZN36_GLOBAL__N__4d56dd9c_4_k_cu_d9a1257310cu_calc_ldIdEEviiPT_iS2_Pdi)
        /*0008*/ 	.word	0x00000024


	//----- nvinfo : EIATTR_FRAME_SIZE
	.align		4
.L_1:
        /*000c*/ 	.byte	0x04, 0x11
        /*000e*/ 	.short	(.L_3 - .L_2)
	.align		4
.L_2:
        /*0010*/ 	.word	index@($__internal_1_$__cuda_sm20_div_rn_f64_full)
        /*0014*/ 	.word	0x00000000


	//----- nvinfo : EIATTR_FRAME_SIZE
	.align		4
.L_3:
        /*0018*/ 	.byte	0x04, 0x11
        /*001a*/ 	.short	(.L_5 - .L_4)
	.align		4
.L_4:
        /*001c*/ 	.word	index@($__internal_0_$__cuda_sm20_dblrcp_rn_slowpath_v3)
        /*0020*/ 	.word	0x00000000


	//----- nvinfo : EIATTR_FRAME_SIZE
	.align		4
.L_5:
        /*0024*/ 	.byte	0x04, 0x11
        /*0026*/ 	.short	(.L_7 - .L_6)
	.align		4
.L_6:
        /*0028*/ 	.word	index@(_ZN36_GLOBAL__N__4d56dd9c_4_k_cu_d9a1257310cu_calc_ldIdEEviiPT_iS2_Pdi)
        /*002c*/ 	.word	0x00000000


	//----- nvinfo : EIATTR_MIN_STACK_SIZE
	.align		4
.L_7:
        /*0030*/ 	.byte	0x04, 0x12
        /*0032*/ 	.short	(.L_9 - .L_8)
	.align		4
.L_8:
        /*0034*/ 	.word	index@(_ZN36_GLOBAL__N__4d56dd9c_4_k_cu_d9a1257310cu_calc_ldIdEEviiPT_iS2_Pdi)
        /*0038*/ 	.word	0x00000000
.L_9:


//--------------------- .nv.compat                --------------------------
	.section	.nv.compat,"",@"SHT_CUDA_COMPAT_INFO"
	.align	4
        /*0000*/ 	.byte	0x02, 0x09, 0x00, 0x00, 0x02, 0x02, 0x01, 0x00, 0x02, 0x05, 0x05, 0x00, 0x03, 0x07, 0x01, 0x01
        /*0010*/ 	.byte	0x02, 0x03, 0x00, 0x00, 0x02, 0x06, 0x01, 0x00, 0x04, 0x0b, 0x08, 0x00, 0x01, 0x00, 0x00, 0x00
        /*0020*/ 	.byte	0x00, 0x00, 0x00, 0x00


//--------------------- .nv.info._ZN36_GLOBAL__N__4d56dd9c_4_k_cu_d9a1257310cu_calc_ldIdEEviiPT_iS2_Pdi --------------------------
	.section	.nv.info._ZN36_GLOBAL__N__4d56dd9c_4_k_cu_d9a1257310cu_calc_ldIdEEviiPT_iS2_Pdi,"",@"SHT_CUDA_INFO"
	.sectionflags	@""
	.align	4


	//----- nvinfo : EIATTR_CUDA_API_VERSION
	.align		4
        /*0000*/ 	.byte	0x04, 0x37
        /*0002*/ 	.short	(.L_11 - .L_10)
.L_10:
        /*0004*/ 	.word	0x00000082


	//----- nvinfo : EIATTR_KPARAM_INFO
	.align		4
.L_11:
        /*0008*/ 	.byte	0x04, 0x17
        /*000a*/ 	.short	(.L_13 - .L_12)
.L_12:
        /*000c*/ 	.word	0x00000000
        /*0010*/ 	.short	0x0006
        /*0012*/ 	.short	0x0028
        /*0014*/ 	.byte	0x00, 0xf0, 0x11, 0x00


	//----- nvinfo : EIATTR_KPARAM_INFO
	.align		4
.L_13:
        /*0018*/ 	.byte	0x04, 0x17
        /*001a*/ 	.short	(.L_15 - .L_14)
.L_14:
        /*001c*/ 	.word	0x00000000
        /*0020*/ 	.short	0x0005
        /*0022*/ 	.short	0x0020
        /*0024*/ 	.byte	0x00, 0xf5, 0x21, 0x00


	//----- nvinfo : EIATTR_KPARAM_INFO
	.align		4
.L_15:
        /*0028*/ 	.byte	0x04, 0x17
        /*002a*/ 	.short	(.L_17 - .L_16)
.L_16:
        /*002c*/ 	.word	0x00000000
        /*0030*/ 	.short	0x0004
        /*0032*/ 	.short	0x0018
        /*0034*/ 	.byte	0x00, 0xf5, 0x21, 0x00


	//----- nvinfo : EIATTR_KPARAM_INFO
	.align		4
.L_17:
        /*0038*/ 	.byte	0x04, 0x17
        /*003a*/ 	.short	(.L_19 - .L_18)
.L_18:
        /*003c*/ 	.word	0x00000000
        /*0040*/ 	.short	0x0003
        /*0042*/ 	.short	0x0010
        /*0044*/ 	.byte	0x00, 0xf0, 0x11, 0x00


	//----- nvinfo : EIATTR_KPARAM_INFO
	.align		4
.L_19:
        /*0048*/ 	.byte	0x04, 0x17
        /*004a*/ 	.short	(.L_21 - .L_20)
.L_20:
        /*004c*/ 	.word	0x00000000
        /*0050*/ 	.short	0x0002
        /*0052*/ 	.short	0x0008
        /*0054*/ 	.byte	0x00, 0xf5, 0x21, 0x00


	//----- nvinfo : EIATTR_KPARAM_INFO
	.align		4
.L_21:
        /*0058*/ 	.byte	0x04, 0x17
        /*005a*/ 	.short	(.L_23 - .L_22)
.L_22:
        /*005c*/ 	.word	0x00000000
        /*0060*/ 	.short	0x0001
        /*0062*/ 	.short	0x0004
        /*0064*/ 	.byte	0x00, 0xf0, 0x11, 0x00


	//----- nvinfo : EIATTR_KPARAM_INFO
	.align		4
.L_23:
        /*0068*/ 	.byte	0x04, 0x17
        /*006a*/ 	.short	(.L_25 - .L_24)
.L_24:
        /*006c*/ 	.word	0x00000000
        /*0070*/ 	.short	0x0000
        /*0072*/ 	.short	0x0000
        /*0074*/ 	.byte	0x00, 0xf0, 0x11, 0x00


	//----- nvinfo : EIATTR_SPARSE_MMA_MASK
	.align		4
.L_25:
        /*0078*/ 	.byte	0x03, 0x50
        /*007a*/ 	.short	0x0000


	//----- nvinfo : EIATTR_MAXREG_COUNT
	.align		4
        /*007c*/ 	.byte	0x03, 0x1b
        /*007e*/ 	.short	0x00ff


	//----- nvinfo : EIATTR_MERCURY_ISA_VERSION
	.align		4
        /*0080*/ 	.byte	0x03, 0x5f
        /*0082*/ 	.short	0x0101


	//----- nvinfo : EIATTR_VRC_CTA_INIT_COUNT
	.align		4
        /*0084*/ 	.byte	0x02, 0x4a
	.zero		1
	.zero		1


	//----- nvinfo : EIATTR_EXIT_INSTR_OFFSETS
	.align		4
        /*0088*/ 	.byte	0x04, 0x1c
        /*008a*/ 	.short	(.L_27 - .L_26)


	//   ....[0]....
.L_26:
        /*008c*/ 	.word	0x00000070


	//   ....[1]....
        /*0090*/ 	.word	0x00000bb0


	//----- nvinfo : EIATTR_CRS_STACK_SIZE
	.align		4
.L_27:
        /*0094*/ 	.byte	0x04, 0x1e
        /*0096*/ 	.short	(.L_29 - .L_28)
.L_28:
        /*0098*/ 	.word	0x00000000


	//----- nvinfo : EIATTR_CBANK_PARAM_SIZE
	.align		4
.L_29:
        /*009c*/ 	.byte	0x03, 0x19
        /*009e*/ 	.short	0x002c


	//----- nvinfo : EIATTR_PARAM_CBANK
	.align		4
        /*00a0*/ 	.byte	0x04, 0x0a
        /*00a2*/ 	.short	(.L_31 - .L_30)
	.align		4
.L_30:
        /*00a4*/ 	.word	index@(.nv.constant0._ZN36_GLOBAL__N__4d56dd9c_4_k_cu_d9a1257310cu_calc_ldIdEEviiPT_iS2_Pdi)
        /*00a8*/ 	.short	0x0380
        /*00aa*/ 	.short	0x002c


	//----- nvinfo : EIATTR_SW_WAR
	.align		4
.L_31:
        /*00ac*/ 	.byte	0x04, 0x36
        /*00ae*/ 	.short	(.L_33 - .L_32)
.L_32:
        /*00b0*/ 	.word	0x00000008
.L_33:


//--------------------- .nv.callgraph             --------------------------
	.section	.nv.callgraph,"",@"SHT_CUDA_CALLGRAPH"
	.align	4
	.sectionentsize	8
	.align		4
        /*0000*/ 	.word	0x00000000
	.align		4
        /*0004*/ 	.word	0xffffffff
	.align		4
        /*0008*/ 	.word	0x00000000
	.align		4
        /*000c*/ 	.word	0xfffffffe
	.align		4
        /*0010*/ 	.word	0x00000000
	.align		4
        /*0014*/ 	.word	0xfffffffd
	.align		4
        /*0018*/ 	.word	0x00000000
	.align		4
        /*001c*/ 	.word	0xfffffffc


//--------------------- .text._ZN36_GLOBAL__N__4d56dd9c_4_k_cu_d9a1257310cu_calc_ldIdEEviiPT_iS2_Pdi --------------------------
	.section	.text._ZN36_GLOBAL__N__4d56dd9c_4_k_cu_d9a1257310cu_calc_ldIdEEviiPT_iS2_Pdi,"ax",@progbits
	.align	128
.text._ZN36_GLOBAL__N__4d56dd9c_4_k_cu_d9a1257310cu_calc_ldIdEEviiPT_iS2_Pdi:
        .type           _ZN36_GLOBAL__N__4d56dd9c_4_k_cu_d9a1257310cu_calc_ldIdEEviiPT_iS2_Pdi,@function
        .size           _ZN36_GLOBAL__N__4d56dd9c_4_k_cu_d9a1257310cu_calc_ldIdEEviiPT_iS2_Pdi,(.L_x_28 - _ZN36_GLOBAL__N__4d56dd9c_4_k_cu_d9a1257310cu_calc_ldIdEEviiPT_iS2_Pdi)
        .other          _ZN36_GLOBAL__N__4d56dd9c_4_k_cu_d9a1257310cu_calc_ldIdEEviiPT_iS2_Pdi,@"STO_CUDA_ENTRY STV_DEFAULT"
_ZN36_GLOBAL__N__4d56dd9c_4_k_cu_d9a1257310cu_calc_ldIdEEviiPT_iS2_Pdi:
[----:B------:R-:W-:Y:S01]  /*0000*/  LDC R1, c[0x0][0x37c] ;  /* 0x0000df00ff017b82 */ /* 0x000fe20000000800 */
[----:B------:R-:W0:Y:S07]  /*0010*/  S2R R8, SR_TID.Y ;  /* 0x0000000000087919 */ /* 0x000e2e0000002200 */
[----:B------:R-:W0:Y:S01]  /*0020*/  S2UR UR4, SR_CTAID.Y ;  /* 0x00000000000479c3 */ /* 0x000e220000002600 */
[----:B------:R-:W1:Y:S07]  /*0030*/  LDCU UR5, c[0x0][0x384] ;  /* 0x00007080ff0577ac */ /* 0x000e6e0008000800 */
[----:B------:R-:W0:Y:S02]  /*0040*/  LDC R3, c[0x0][0x364] ;  /* 0x0000d900ff037b82 */ /* 0x000e240000000800 */
[----:B0-----:R-:W-:-:S05]  /*0050*/  IMAD R8, R3, UR4, R8 ;  /* 0x0000000403087c24 */ /* 0x001fca000f8e0208 */
[----:B-1----:R-:W-:-:S13]  /*0060*/  ISETP.GE.AND P0, PT, R8, UR5, PT ;  /* 0x0000000508007c0c */ /* 0x002fda000bf06270 */
[----:B------:R-:W-:Y:S05]  /*0070*/  @P0 EXIT ;  /* 0x000000000000094d */ /* 0x000fea0003800000 */
[----:B------:R-:W0:Y:S01]  /*0080*/  S2R R7, SR_TID.X ;  /* 0x0000000000077919 */ /* 0x000e220000002100 */
[----:B------:R-:W0:Y:S01]  /*0090*/  S2UR UR4, SR_CTAID.X ;  /* 0x00000000000479c3 */ /* 0x000e220000002500 */
[----:B------:R-:W1:Y:S07]  /*00a0*/  LDCU.64 UR8, c[0x0][0x358] ;  /* 0x00006b00ff0877ac */ /* 0x000e6e0008000a00 */
[----:B------:R-:W0:Y:S01]  /*00b0*/  LDC R6, c[0x0][0x360] ;  /* 0x0000d800ff067b82 */ /* 0x000e220000000800 */
[----:B------:R-:W2:Y:S01]  /*00c0*/  LDCU UR5, c[0x0][0x370] ;  /* 0x00006e00ff0577ac */ /* 0x000ea20008000800 */
[----:B------:R-:W3:Y:S02]  /*00d0*/  LDCU UR6, c[0x0][0x374] ;  /* 0x00006e80ff0677ac */ /* 0x000ee40008000800 */
[----:B---3--:R-:W-:-:S02]  /*00e0*/  IMAD R0, R3, UR6, RZ ;  /* 0x0000000603007c24 */ /* 0x008fc4000f8e02ff */
[C---:B0-----:R-:W-:Y:S02]  /*00f0*/  IMAD R7, R6.reuse, UR4, R7 ;  /* 0x0000000406077c24 */ /* 0x041fe4000f8e0207 */
[----:B-12---:R-:W-:-:S07]  /*0100*/  IMAD R6, R6, UR5, RZ ;  /* 0x0000000506067c24 */ /* 0x006fce000f8e02ff */
.L_x_17:
[----:B0-----:R-:W0:Y:S01]  /*0110*/  LDCU UR4, c[0x0][0x384] ;  /* 0x00007080ff0477ac */ /* 0x001e220008000800 */
[----:B------:R-:W1:Y:S01]  /*0120*/  LDC.64 R2, c[0x0][0x398] ;  /* 0x0000e600ff027b82 */ /* 0x000e620000000a00 */
[C---:B------:R-:W-:Y:S01]  /*0130*/  VIADD R4, R8.reuse, 0x1 ;  /* 0x0000000108047836 */ /* 0x040fe20000000000 */
[----:B------:R-:W-:Y:S01]  /*0140*/  BSSY.RECONVERGENT B1, `(.L_x_0) ;  /* 0x00000a2000017945 */ /* 0x000fe20003800200 */
[----:B--2---:R-:W-:-:S03]  /*0150*/  IMAD.SHL.U32 R13, R8, 0x2, RZ ;  /* 0x00000002080d7824 */ /* 0x004fc600078e00ff */
[----:B------:R-:W-:Y:S01]  /*0160*/  BSSY.RELIABLE B0, `(.L_x_1) ;  /* 0x000003c000007945 */ /* 0x000fe20003800100 */
[----:B0-----:R-:W-:Y:S01]  /*0170*/  ISETP.NE.AND P0, PT, R4, UR4, PT ;  /* 0x0000000404007c0c */ /* 0x001fe2000bf05270 */
[----:B-1----:R-:W-:-:S12]  /*0180*/  IMAD.WIDE R12, R13, 0x8, R2 ;  /* 0x000000080d0c7825 */ /* 0x002fd800078e0202 */
[----:B---3--:R-:W-:Y:S05]  /*0190*/  @!P0 BRA `(.L_x_2) ;  /* 0x0000000000148947 */ /* 0x008fea0003800000 */
[----:B------:R-:W2:Y:S02]  /*01a0*/  LDG.E.64 R2, desc[UR8][R12.64+0x10] ;  /* 0x000010080c027981 */ /* 0x000ea4000c1e1b00 */
[----:B--2---:R-:W-:-:S14]  /*01b0*/  DSETP.NE.AND P0, PT, |R2|, +INF , PT ;  /* 0x7ff000000200742a */ /* 0x004fdc0003f05200 */
[----:B------:R-:W-:Y:S05]  /*01c0*/  @P0 BRA `(.L_x_2) ;  /* 0x0000000000080947 */ /* 0x000fea0003800000 */
[----:B------:R0:W5:Y:S01]  /*01d0*/  LDG.E.64 R30, desc[UR8][R12.64] ;  /* 0x000000080c1e7981 */ /* 0x000162000c1e1b00 */
[----:B------:R-:W-:Y:S05]  /*01e0*/  BRA `(.L_x_3) ;  /* 0x0000000000b07947 */ /* 0x000fea0003800000 */
.L_x_2:
[----:B------:R-:W2:Y:S02]  /*01f0*/  LDG.E.64 R30, desc[UR8][R12.64] ;  /* 0x000000080c1e7981 */ /* 0x000ea4000c1e1b00 */
[----:B--2---:R-:W-:-:S14]  /*0200*/  DSETP.NE.AND P0, PT, |R30|, +INF , PT ;  /* 0x7ff000001e00742a */ /* 0x004fdc0003f05200 */
[----:B------:R-:W-:Y:S05]  /*0210*/  @P0 BREAK.RELIABLE B0 ;  /* 0x0000000000000942 */ /* 0x000fea0003800100 */
[----:B------:R-:W-:Y:S05]  /*0220*/  @!P0 BRA `(.L_x_3) ;  /* 0x0000000000a08947 */ /* 0x000fea0003800000 */
[----:B------:R-:W0:Y:S01]  /*0230*/  LDCU UR4, c[0x0][0x380] ;  /* 0x00007000ff0477ac */ /* 0x000e220008000800 */
[----:B------:R-:W-:Y:S01]  /*0240*/  BSSY.RECONVERGENT B2, `(.L_x_4) ;  /* 0x0000025000027945 */ /* 0x000fe20003800200 */
[----:B0-----:R-:W-:-:S13]  /*0250*/  ISETP.GE.AND P0, PT, R7, UR4, PT ;  /* 0x0000000407007c0c */ /* 0x001fda000bf06270 */
[----:B------:R-:W-:Y:S05]  /*0260*/  @P0 BRA `(.L_x_5) ;  /* 0x0000000000880947 */ /* 0x000fea0003800000 */
[----:B------:R-:W0:Y:S01]  /*0270*/  MUFU.RCP64H R3, R31 ;  /* 0x0000001f00037308 */ /* 0x000e220000001800 */
[----:B------:R-:W-:Y:S01]  /*0280*/  VIADD R2, R31, 0x300402 ;  /* 0x003004021f027836 */ /* 0x000fe20000000000 */
[----:B------:R-:W-:Y:S04]  /*0290*/  BSSY.RECONVERGENT B3, `(.L_x_6) ;  /* 0x000000c000037945 */ /* 0x000fe80003800200 */
[----:B------:R-:W-:Y:S01]  /*02a0*/  FSETP.GEU.AND P0, PT, |R2|, 5.8789094863358348022e-39, PT ;  /* 0x004004020200780b */ /* 0x000fe20003f0e200 */
[----:B0-----:R-:W-:-:S08]  /*02b0*/  DFMA R4, -R30, R2, 1 ;  /* 0x3ff000001e04742b */ /* 0x001fd00000000102 */
[----:B------:R-:W-:-:S08]  /*02c0*/  DFMA R4, R4, R4, R4 ;  /* 0x000000040404722b */ /* 0x000fd00000000004 */
[----:B------:R-:W-:-:S08]  /*02d0*/  DFMA R4, R2, R4, R2 ;  /* 0x000000040204722b */ /* 0x000fd00000000002 */
[----:B------:R-:W-:-:S08]  /*02e0*/  DFMA R10, -R30, R4, 1 ;  /* 0x3ff000001e0a742b */ /* 0x000fd00000000104 */
[----:B------:R-:W-:Y:S01]  /*02f0*/  DFMA R10, R4, R10, R4 ;  /* 0x0000000a040a722b */ /* 0x000fe20000000004 */
[----:B------:R-:W-:Y:S10]  /*0300*/  @P0 BRA `(.L_x_7) ;  /* 0x0000000000100947 */ /* 0x000ff40003800000 */
[----:B------:R-:W-:Y:S02]  /*0310*/  LOP3.LUT R2, R31, 0x7fffffff, RZ, 0xc0, !PT ;  /* 0x7fffffff1f027812 */ /* 0x000fe400078ec0ff */
[----:B------:R-:W-:-:S03]  /*0320*/  MOV R4, 0x350 ;  /* 0x0000035000047802 */ /* 0x000fc60000000f00 */
[----:B------:R-:W-:-:S07]  /*0330*/  VIADD R12, R2, 0xfff00000 ;  /* 0xfff00000020c7836 */ /* 0x000fce0000000000 */
[----:B------:R-:W-:Y:S05]  /*0340*/  CALL.REL.NOINC `($__internal_0_$__cuda_sm20_dblrcp_rn_slowpath_v3) ;  /* 0x00000008001c7944 */ /* 0x000fea0003c00000 */
.L_x_7:
[----:B------:R-:W-:Y:S05]  /*0350*/  BSYNC.RECONVERGENT B3 ;  /* 0x0000000000037941 */ /* 0x000fea0003800200 */
.L_x_6:
[----:B------:R-:W0:Y:S01]  /*0360*/  LDC.64 R2, c[0x0][0x388] ;  /* 0x0000e200ff027b82 */ /* 0x000e220000000a00 */
[----:B------:R-:W-:Y:S01]  /*0370*/  DSETP.NEU.AND P0, PT, R30, RZ, PT ;  /* 0x000000ff1e00722a */ /* 0x000fe20003f0d000 */
[----:B------:R-:W-:-:S05]  /*0380*/  IMAD.MOV.U32 R9, RZ, RZ, R7 ;  /* 0x000000ffff097224 */ /* 0x000fca00078e0007 */
[----:B------:R-:W-:Y:S01]  /*0390*/  FSEL R16, R10, R30, P0 ;  /* 0x0000001e0a107208 */ /* 0x000fe20000000000 */
[----:B------:R-:W1:Y:S01]  /*03a0*/  LDC.64 R4, c[0x0][0x3a0] ;  /* 0x0000e800ff047b82 */ /* 0x000e620000000a00 */
[----:B------:R-:W-:-:S07]  /*03b0*/  FSEL R17, R11, R31, P0 ;  /* 0x0000001f0b117208 */ /* 0x000fce0000000000 */
.L_x_8:
[----:B--2---:R-:W2:Y:S01]  /*03c0*/  LDCU UR4, c[0x0][0x390] ;  /* 0x00007200ff0477ac */ /* 0x004ea20008000800 */
[----:B------:R-:W3:Y:S01]  /*03d0*/  LDCU UR5, c[0x0][0x380] ;  /* 0x00007000ff0577ac */ /* 0x000ee20008000800 */
[----:B--2---:R-:W-:Y:S01]  /*03e0*/  IMAD R11, R8, UR4, R9 ;  /* 0x00000004080b7c24 */ /* 0x004fe2000f8e0209 */
[----:B------:R-:W2:Y:S03]  /*03f0*/  LDCU UR4, c[0x0][0x3a8] ;  /* 0x00007500ff0477ac */ /* 0x000ea60008000800 */
[----:B0-----:R-:W-:-:S06]  /*0400*/  IMAD.WIDE R10, R11, 0x8, R2 ;  /* 0x000000080b0a7825 */ /* 0x001fcc00078e0202 */
[----:B------:R-:W4:Y:S01]  /*0410*/  LDG.E.64 R10, desc[UR8][R10.64] ;  /* 0x000000080a0a7981 */ /* 0x000f22000c1e1b00 */
[--C-:B--2---:R-:W-:Y:S02]  /*0420*/  IMAD R15, R8, UR4, R9.reuse ;  /* 0x00000004080f7c24 */ /* 0x104fe4000f8e0209 */
[----:B------:R-:W-:Y:S02]  /*0430*/  IMAD.IADD R9, R6, 0x1, R9 ;  /* 0x0000000106097824 */ /* 0x000fe400078e0209 */
[----:B-1----:R-:W-:-:S03]  /*0440*/  IMAD.WIDE R14, R15, 0x8, R4 ;  /* 0x000000080f0e7825 */ /* 0x002fc600078e0204 */
[----:B---3--:R-:W-:Y:S01]  /*0450*/  ISETP.GE.AND P0, PT, R9, UR5, PT ;  /* 0x0000000509007c0c */ /* 0x008fe2000bf06270 */
[----:B----4-:R-:W-:-:S07]  /*0460*/  DMUL R12, R10, R16 ;  /* 0x000000100a0c7228 */ /* 0x010fce0000000000 */
[----:B------:R2:W-:Y:S05]  /*0470*/  STG.E.64 desc[UR8][R14.64], R12 ;  /* 0x0000000c0e007986 */ /* 0x0005ea000c101b08 */
[----:B------:R-:W-:Y:S05]  /*0480*/  @!P0 BRA `(.L_x_8) ;  /* 0xfffffffc00cc8947 */ /* 0x000fea000383ffff */
.L_x_5:
[----:B------:R-:W-:Y:S05]  /*0490*/  BSYNC.RECONVERGENT B2 ;  /* 0x0000000000027941 */ /* 0x000fea0003800200 */
.L_x_4:
[----:B------:R-:W-:Y:S05]  /*04a0*/  BRA `(.L_x_9) ;  /* 0x0000000400ac7947 */ /* 0x000fea0003800000 */
.L_x_3:
[----:B-----5:R-:W-:-:S14]  /*04b0*/  DSETP.NE.AND P0, PT, |R30|, +INF , PT ;  /* 0x7ff000001e00742a */ /* 0x020fdc0003f05200 */
[----:B------:R-:W-:Y:S05]  /*04c0*/  @!P0 BREAK.RELIABLE B0 ;  /* 0x0000000000008942 */ /* 0x000fea0003800100 */
[----:B------:R-:W-:Y:S05]  /*04d0*/  @!P0 BRA `(.L_x_9) ;  /* 0x0000000400a08947 */ /* 0x000fea0003800000 */
[----:B------:R-:W1:Y:S02]  /*04e0*/  LDCU UR4, c[0x0][0x380] ;  /* 0x00007000ff0477ac */ /* 0x000e640008000800 */
[----:B-1----:R-:W-:-:S13]  /*04f0*/  ISETP.GE.AND P0, PT, R7, UR4, PT ;  /* 0x0000000407007c0c */ /* 0x002fda000bf06270 */
[----:B------:R-:W-:Y:S05]  /*0500*/  @P0 BREAK.RELIABLE B0 ;  /* 0x0000000000000942 */ /* 0x000fea0003800100 */
[----:B------:R-:W-:Y:S05]  /*0510*/  @P0 BRA `(.L_x_9) ;  /* 0x0000000400900947 */ /* 0x000fea0003800000 */
[----:B------:R-:W-:Y:S05]  /*0520*/  BSYNC.RELIABLE B0 ;  /* 0x0000000000007941 */ /* 0x000fea0003800100 */
.L_x_1:
[----:B------:R-:W2:Y:S04]  /*0530*/  LDG.E.64 R2, desc[UR8][R12.64+0x8] ;  /* 0x000008080c027981 */ /* 0x000ea8000c1e1b00 */
[----:B------:R-:W3:Y:S01]  /*0540*/  LDG.E.64 R18, desc[UR8][R12.64+0x18] ;  /* 0x000018080c127981 */ /* 0x000ee2000c1e1b00 */
[----:B------:R-:W-:Y:S01]  /*0550*/  MOV R4, 0x1 ;  /* 0x0000000100047802 */ /* 0x000fe20000000f00 */
[----:B------:R-:W-:Y:S01]  /*0560*/  BSSY.RECONVERGENT B2, `(.L_x_10) ;  /* 0x0000018000027945 */ /* 0x000fe20003800200 */
[----:B--2---:R-:W-:Y:S01]  /*0570*/  DMUL R16, R2, R2 ;  /* 0x0000000202107228 */ /* 0x004fe20000000000 */
[----:B------:R-:W-:-:S07]  /*0580*/  FSETP.GEU.AND P1, PT, |R3|, 6.5827683646048100446e-37, PT ;  /* 0x036000000300780b */ /* 0x000fce0003f2e200 */
[----:B---3--:R-:W-:-:S06]  /*0590*/  DFMA R16, R18, R30, -R16 ;  /* 0x0000001e1210722b */ /* 0x008fcc0000000810 */
[----:B------:R-:W1:Y:S02]  /*05a0*/  MUFU.RCP64H R5, R17 ;  /* 0x0000001100057308 */ /* 0x000e640000001800 */
[----:B-1----:R-:W-:-:S08]  /*05b0*/  DFMA R10, -R16, R4, 1 ;  /* 0x3ff00000100a742b */ /* 0x002fd00000000104 */
[----:B------:R-:W-:-:S08]  /*05c0*/  DFMA R10, R10, R10, R10 ;  /* 0x0000000a0a0a722b */ /* 0x000fd0000000000a */
[----:B------:R-:W-:-:S08]  /*05d0*/  DFMA R10, R4, R10, R4 ;  /* 0x0000000a040a722b */ /* 0x000fd00000000004 */
[----:B------:R-:W-:-:S08]  /*05e0*/  DFMA R4, -R16, R10, 1 ;  /* 0x3ff000001004742b */ /* 0x000fd0000000010a */
[----:B------:R-:W-:-:S08]  /*05f0*/  DFMA R4, R10, R4, R10 ;  /* 0x000000040a04722b */ /* 0x000fd0000000000a */
[----:B------:R-:W-:-:S08]  /*0600*/  DMUL R10, R2, R4 ;  /* 0x00000004020a7228 */ /* 0x000fd00000000000 */
[----:B0-----:R-:W-:-:S08]  /*0610*/  DFMA R12, -R16, R10, R2 ;  /* 0x0000000a100c722b */ /* 0x001fd00000000102 */
[----:B------:R-:W-:-:S10]  /*0620*/  DFMA R4, R4, R12, R10 ;  /* 0x0000000c0404722b */ /* 0x000fd4000000000a */
[----:B------:R-:W-:-:S05]  /*0630*/  FFMA R9, RZ, R17, R5 ;  /* 0x00000011ff097223 */ /* 0x000fca0000000005 */
[----:B------:R-:W-:-:S13]  /*0640*/  FSETP.GT.AND P0, PT, |R9|, 1.469367938527859385e-39, PT ;  /* 0x001000000900780b */ /* 0x000fda0003f04200 */
[----:B------:R-:W-:Y:S05]  /*0650*/  @P0 BRA P1, `(.L_x_11) ;  /* 0x0000000000200947 */ /* 0x000fea0000800000 */
[----:B------:R-:W-:Y:S01]  /*0660*/  IMAD.MOV.U32 R14, RZ, RZ, R2 ;  /* 0x000000ffff0e7224 */ /* 0x000fe200078e0002 */
[----:B------:R-:W-:Y:S01]  /*0670*/  MOV R9, 0x6c0 ;  /* 0x000006c000097802 */ /* 0x000fe20000000f00 */
[----:B------:R-:W-:Y:S02]  /*0680*/  IMAD.MOV.U32 R15, RZ, RZ, R3 ;  /* 0x000000ffff0f7224 */ /* 0x000fe400078e0003 */
[----:B------:R-:W-:Y:S02]  /*0690*/  IMAD.MOV.U32 R10, RZ, RZ, R16 ;  /* 0x000000ffff0a7224 */ /* 0x000fe400078e0010 */
[----:B------:R-:W-:-:S07]  /*06a0*/  IMAD.MOV.U32 R11, RZ, RZ, R17 ;  /* 0x000000ffff0b7224 */ /* 0x000fce00078e0011 */
[----:B------:R-:W-:Y:S05]  /*06b0*/  CALL.REL.NOINC `($__internal_1_$__cuda_sm20_div_rn_f64_full) ;  /* 0x0000000400e47944 */ /* 0x000fea0003c00000 */
[----:B------:R-:W-:Y:S02]  /*06c0*/  IMAD.MOV.U32 R4, RZ, RZ, R24 ;  /* 0x000000ffff047224 */ /* 0x000fe400078e0018 */
[----:B------:R-:W-:-:S07]  /*06d0*/  IMAD.MOV.U32 R5, RZ, RZ, R25 ;  /* 0x000000ffff057224 */ /* 0x000fce00078e0019 */
.L_x_11:
[----:B------:R-:W-:Y:S05]  /*06e0*/  BSYNC.RECONVERGENT B2 ;  /* 0x0000000000027941 */ /* 0x000fea0003800200 */
.L_x_10:
[----:B------:R-:W0:Y:S01]  /*06f0*/  MUFU.RCP64H R3, R17 ;  /* 0x0000001100037308 */ /* 0x000e220000001800 */
[----:B------:R-:W-:Y:S01]  /*0700*/  MOV R2, 0x1 ;  /* 0x0000000100027802 */ /* 0x000fe20000000f00 */
[----:B------:R-:W-:Y:S01]  /*0710*/  BSSY.RECONVERGENT B2, `(.L_x_12) ;  /* 0x0000015000027945 */ /* 0x000fe20003800200 */
[----:B------:R-:W-:-:S04]  /*0720*/  FSETP.GEU.AND P1, PT, |R19|, 6.5827683646048100446e-37, PT ;  /* 0x036000001300780b */ /* 0x000fc80003f2e200 */
[----:B0-----:R-:W-:-:S08]  /*0730*/  DFMA R10, -R16, R2, 1 ;  /* 0x3ff00000100a742b */ /* 0x001fd00000000102 */
[----:B------:R-:W-:-:S08]  /*0740*/  DFMA R10, R10, R10, R10 ;  /* 0x0000000a0a0a722b */ /* 0x000fd0000000000a */
[----:B------:R-:W-:-:S08]  /*0750*/  DFMA R10, R2, R10, R2 ;  /* 0x0000000a020a722b */ /* 0x000fd00000000002 */
[----:B------:R-:W-:-:S08]  /*0760*/  DFMA R2, -R16, R10, 1 ;  /* 0x3ff000001002742b */ /* 0x000fd0000000010a */
[----:B------:R-:W-:-:S08]  /*0770*/  DFMA R12, R10, R2, R10 ;  /* 0x000000020a0c722b */ /* 0x000fd0000000000a */
[----:B------:R-:W-:-:S08]  /*0780*/  DMUL R2, R18, R12 ;  /* 0x0000000c12027228 */ /* 0x000fd00000000000 */
[----:B------:R-:W-:-:S08]  /*0790*/  DFMA R10, -R16, R2, R18 ;  /* 0x00000002100a722b */ /* 0x000fd00000000112 */
        /* <DEDUP_REMOVED lines=12> */
.L_x_13:
[----:B------:R-:W-:Y:S05]  /*0860*/  BSYNC.RECONVERGENT B2 ;  /* 0x0000000000027941 */ /* 0x000fea0003800200 */
.L_x_12:
        /* <DEDUP_REMOVED lines=23> */
.L_x_15:
[----:B------:R-:W-:Y:S05]  /*09e0*/  BSYNC.RECONVERGENT B2 ;  /* 0x0000000000027941 */ /* 0x000fea0003800200 */
.L_x_14:
[----:B------:R-:W0:Y:S01]  /*09f0*/  LDC R9, c[0x0][0x390] ;  /* 0x0000e400ff097b82 */ /* 0x000e220000000800 */
[----:B------:R-:W-:-:S07]  /*0a00*/  MOV R25, R7 ;  /* 0x0000000700197202 */ /* 0x000fce0000000f00 */
[----:B------:R-:W1:Y:S08]  /*0a10*/  LDC R24, c[0x0][0x3a8] ;  /* 0x0000ea00ff187b82 */ /* 0x000e700000000800 */
[----:B------:R-:W2:Y:S02]  /*0a20*/  LDC.64 R12, c[0x0][0x388] ;  /* 0x0000e200ff0c7b82 */ /* 0x000ea40000000a00 */
.L_x_16:
[C-C-:B0-----:R-:W-:Y:S01]  /*0a30*/  IMAD R27, R8.reuse, R9, R25.reuse ;  /* 0x00000009081b7224 */ /* 0x141fe200078e0219 */
[----:B---3--:R-:W0:Y:S01]  /*0a40*/  LDC.64 R22, c[0x0][0x3a0] ;  /* 0x0000e800ff167b82 */ /* 0x008e220000000a00 */
[----:B-1----:R-:W-:Y:S01]  /*0a50*/  IMAD R29, R8, R24, R25 ;  /* 0x00000018081d7224 */ /* 0x002fe200078e0219 */
[----:B------:R-:W1:Y:S01]  /*0a60*/  LDCU UR4, c[0x0][0x380] ;  /* 0x00007000ff0477ac */ /* 0x000e620008000800 */
[----:B--2---:R-:W-:-:S05]  /*0a70*/  IMAD.WIDE R26, R27, 0x8, R12 ;  /* 0x000000081b1a7825 */ /* 0x004fca00078e020c */
[----:B------:R-:W2:Y:S01]  /*0a80*/  LDG.E.64 R14, desc[UR8][R26.64] ;  /* 0x000000081a0e7981 */ /* 0x000ea2000c1e1b00 */
[----:B------:R-:W-:-:S06]  /*0a90*/  IMAD.WIDE R18, R9, 0x8, R26 ;  /* 0x0000000809127825 */ /* 0x000fcc00078e021a */
[----:B------:R-:W3:Y:S01]  /*0aa0*/  LDG.E.64 R18, desc[UR8][R18.64] ;  /* 0x0000000812127981 */ /* 0x000ee2000c1e1b00 */
[----:B0-----:R-:W-:-:S04]  /*0ab0*/  IMAD.WIDE R22, R29, 0x8, R22 ;  /* 0x000000081d167825 */ /* 0x001fc800078e0216 */
[----:B------:R-:W-:-:S05]  /*0ac0*/  IMAD.IADD R25, R6, 0x1, R25 ;  /* 0x0000000106197824 */ /* 0x000fca00078e0219 */
[----:B-1----:R-:W-:Y:S01]  /*0ad0*/  ISETP.GE.AND P0, PT, R25, UR4, PT ;  /* 0x0000000419007c0c */ /* 0x002fe2000bf06270 */
[-C--:B--2---:R-:W-:Y:S02]  /*0ae0*/  DMUL R20, R14, R4.reuse ;  /* 0x000000040e147228 */ /* 0x084fe40000000000 */
[----:B---3--:R-:W-:-:S06]  /*0af0*/  DMUL R16, R18, R4 ;  /* 0x0000000412107228 */ /* 0x008fcc0000000000 */
[----:B------:R-:W-:Y:S02]  /*0b00*/  DFMA R20, R18, R10, -R20 ;  /* 0x0000000a1214722b */ /* 0x000fe40000000814 */
[----:B------:R-:W-:Y:S01]  /*0b10*/  DFMA R16, R14, R2, -R16 ;  /* 0x000000020e10722b */ /* 0x000fe20000000810 */
[----:B------:R-:W-:-:S06]  /*0b20*/  IMAD.WIDE R14, R24, 0x8, R22 ;  /* 0x00000008180e7825 */ /* 0x000fcc00078e0216 */
[----:B------:R3:W-:Y:S04]  /*0b30*/  STG.E.64 desc[UR8][R22.64], R16 ;  /* 0x0000001016007986 */ /* 0x0007e8000c101b08 */
[----:B------:R3:W-:Y:S01]  /*0b40*/  STG.E.64 desc[UR8][R14.64], R20 ;  /* 0x000000140e007986 */ /* 0x0007e2000c101b08 */
[----:B------:R-:W-:Y:S05]  /*0b50*/  @!P0 BRA `(.L_x_16) ;  /* 0xfffffffc00b48947 */ /* 0x000fea000383ffff */
.L_x_9:
[----:B------:R-:W-:Y:S05]  /*0b60*/  BSYNC.RECONVERGENT B1 ;  /* 0x0000000000017941 */ /* 0x000fea0003800200 */
.L_x_0:
[----:B------:R-:W1:Y:S01]  /*0b70*/  LDCU UR4, c[0x0][0x384] ;  /* 0x00007080ff0477ac */ /* 0x000e620008000800 */
[----:B------:R-:W-:-:S05]  /*0b80*/  IMAD.IADD R8, R0, 0x1, R8 ;  /* 0x0000000100087824 */ /* 0x000fca00078e0208 */
[----:B-1----:R-:W-:-:S13]  /*0b90*/  ISETP.GE.AND P0, PT, R8, UR4, PT ;  /* 0x0000000408007c0c */ /* 0x002fda000bf06270 */
[----:B------:R-:W-:Y:S05]  /*0ba0*/  @!P0 BRA `(.L_x_17) ;  /* 0xfffffff400588947 */ /* 0x000fea000383ffff */
[----:B------:R-:W-:Y:S05]  /*0bb0*/  EXIT ;  /* 0x000000000000794d */ /* 0x000fea0003800000 */
        .weak           $__internal_0_$__cuda_sm20_dblrcp_rn_slowpath_v3
        .type           $__internal_0_$__cuda_sm20_dblrcp_rn_slowpath_v3,@function
        .size           $__internal_0_$__cuda_sm20_dblrcp_rn_slowpath_v3,($__internal_1_$__cuda_sm20_div_rn_f64_full - $__internal_0_$__cuda_sm20_dblrcp_rn_slowpath_v3)
$__internal_0_$__cuda_sm20_dblrcp_rn_slowpath_v3:
[----:B------:R-:W-:Y:S01]  /*0bc0*/  IMAD.MOV.U32 R2, RZ, RZ, R30 ;  /* 0x000000ffff027224 */ /* 0x000fe200078e001e */
[----:B------:R-:W-:Y:S01]  /*0bd0*/  BSSY.RECONVERGENT B4, `(.L_x_18) ;  /* 0x0000025000047945 */ /* 0x000fe20003800200 */
[----:B------:R-:W-:-:S06]  /*0be0*/  IMAD.MOV.U32 R3, RZ, RZ, R31 ;  /* 0x000000ffff037224 */ /* 0x000fcc00078e001f */
[----:B------:R-:W-:-:S14]  /*0bf0*/  DSETP.GTU.AND P0, PT, |R2|, +INF , PT ;  /* 0x7ff000000200742a */ /* 0x000fdc0003f0c200 */
[----:B------:R-:W-:Y:S05]  /*0c00*/  @P0 BRA `(.L_x_19) ;  /* 0x00000000007c0947 */ /* 0x000fea0003800000 */
[----:B------:R-:W-:-:S05]  /*0c10*/  LOP3.LUT R9, R31, 0x7fffffff, RZ, 0xc0, !PT ;  /* 0x7fffffff1f097812 */ /* 0x000fca00078ec0ff */
[----:B------:R-:W-:-:S05]  /*0c20*/  VIADD R5, R9, 0xffffffff ;  /* 0xffffffff09057836 */ /* 0x000fca0000000000 */
[----:B------:R-:W-:-:S13]  /*0c30*/  ISETP.GE.U32.AND P0, PT, R5, 0x7fefffff, PT ;  /* 0x7fefffff0500780c */ /* 0x000fda0003f06070 */
[----:B------:R-:W-:Y:S02]  /*0c40*/  @P0 LOP3.LUT R11, R3, 0x7ff00000, RZ, 0x3c, !PT ;  /* 0x7ff00000030b0812 */ /* 0x000fe400078e3cff */
[----:B------:R-:W-:Y:S01]  /*0c50*/  @P0 MOV R10, RZ ;  /* 0x000000ff000a0202 */ /* 0x000fe20000000f00 */
[----:B------:R-:W-:Y:S06]  /*0c60*/  @P0 BRA `(.L_x_20) ;  /* 0x00000000006c0947 */ /* 0x000fec0003800000 */
[----:B------:R-:W-:-:S13]  /*0c70*/  ISETP.GE.U32.AND P0, PT, R9, 0x1000001, PT ;  /* 0x010000010900780c */ /* 0x000fda0003f06070 */
[----:B------:R-:W-:Y:S05]  /*0c80*/  @!P0 BRA `(.L_x_21) ;  /* 0x0000000000348947 */ /* 0x000fea0003800000 */
[----:B------:R-:W-:Y:S02]  /*0c90*/  VIADD R11, R3, 0xc0200000 ;  /* 0xc0200000030b7836 */ /* 0x000fe40000000000 */
[----:B------:R-:W-:Y:S02]  /*0ca0*/  IMAD.MOV.U32 R10, RZ, RZ, R2 ;  /* 0x000000ffff0a7224 */ /* 0x000fe400078e0002 */
[----:B------:R-:W0:Y:S04]  /*0cb0*/  MUFU.RCP64H R13, R11 ;  /* 0x0000000b000d7308 */ /* 0x000e280000001800 */
[----:B0-----:R-:W-:-:S08]  /*0cc0*/  DFMA R14, -R10, R12, 1 ;  /* 0x3ff000000a0e742b */ /* 0x001fd0000000010c */
[----:B------:R-:W-:-:S08]  /*0cd0*/  DFMA R14, R14, R14, R14 ;  /* 0x0000000e0e0e722b */ /* 0x000fd0000000000e */
[----:B------:R-:W-:-:S08]  /*0ce0*/  DFMA R14, R12, R14, R12 ;  /* 0x0000000e0c0e722b */ /* 0x000fd0000000000c */
[----:B------:R-:W-:-:S08]  /*0cf0*/  DFMA R12, -R10, R14, 1 ;  /* 0x3ff000000a0c742b */ /* 0x000fd0000000010e */
[----:B------:R-:W-:-:S08]  /*0d00*/  DFMA R12, R14, R12, R14 ;  /* 0x0000000c0e0c722b */ /* 0x000fd0000000000e */
[----:B------:R-:W-:-:S08]  /*0d10*/  DMUL R12, R12, 2.2250738585072013831e-308 ;  /* 0x001000000c0c7828 */ /* 0x000fd00000000000 */
[----:B------:R-:W-:-:S08]  /*0d20*/  DFMA R2, -R2, R12, 1 ;  /* 0x3ff000000202742b */ /* 0x000fd0000000010c */
[----:B------:R-:W-:-:S08]  /*0d30*/  DFMA R2, R2, R2, R2 ;  /* 0x000000020202722b */ /* 0x000fd00000000002 */
[----:B------:R-:W-:Y:S01]  /*0d40*/  DFMA R10, R12, R2, R12 ;  /* 0x000000020c0a722b */ /* 0x000fe2000000000c */
[----:B------:R-:W-:Y:S10]  /*0d50*/  BRA `(.L_x_20) ;  /* 0x0000000000307947 */ /* 0x000ff40003800000 */
.L_x_21:
[----:B------:R-:W-:Y:S01]  /*0d60*/  DMUL R2, R2, 8.11296384146066816958e+31 ;  /* 0x4690000002027828 */ /* 0x000fe20000000000 */
[----:B------:R-:W-:-:S05]  /*0d70*/  IMAD.MOV.U32 R10, RZ, RZ, R12 ;  /* 0x000000ffff0a7224 */ /* 0x000fca00078e000c */
[----:B------:R-:W0:Y:S02]  /*0d80*/  MUFU.RCP64H R11, R3 ;  /* 0x00000003000b7308 */ /* 0x000e240000001800 */
[----:B0-----:R-:W-:-:S08]  /*0d90*/  DFMA R12, -R2, R10, 1 ;  /* 0x3ff00000020c742b */ /* 0x001fd0000000010a */
[----:B------:R-:W-:-:S08]  /*0da0*/  DFMA R12, R12, R12, R12 ;  /* 0x0000000c0c0c722b */ /* 0x000fd0000000000c */
[----:B------:R-:W-:-:S08]  /*0db0*/  DFMA R12, R10, R12, R10 ;  /* 0x0000000c0a0c722b */ /* 0x000fd0000000000a */
[----:B------:R-:W-:-:S08]  /*0dc0*/  DFMA R10, -R2, R12, 1 ;  /* 0x3ff00000020a742b */ /* 0x000fd0000000010c */
[----:B------:R-:W-:-:S08]  /*0dd0*/  DFMA R10, R12, R10, R12 ;  /* 0x0000000a0c0a722b */ /* 0x000fd0000000000c */
[----:B------:R-:W-:Y:S01]  /*0de0*/  DMUL R10, R10, 8.11296384146066816958e+31 ;  /* 0x469000000a0a7828 */ /* 0x000fe20000000000 */
[----:B------:R-:W-:Y:S10]  /*0df0*/  BRA `(.L_x_20) ;  /* 0x0000000000087947 */ /* 0x000ff40003800000 */
.L_x_19:
[----:B------:R-:W-:Y:S01]  /*0e00*/  LOP3.LUT R11, R3, 0x80000, RZ, 0xfc, !PT ;  /* 0x00080000030b7812 */ /* 0x000fe200078efcff */
[----:B------:R-:W-:-:S07]  /*0e10*/  IMAD.MOV.U32 R10, RZ, RZ, R2 ;  /* 0x000000ffff0a7224 */ /* 0x000fce00078e0002 */
.L_x_20:
[----:B------:R-:W-:Y:S05]  /*0e20*/  BSYNC.RECONVERGENT B4 ;  /* 0x0000000000047941 */ /* 0x000fea0003800200 */
.L_x_18:
[----:B------:R-:W-:-:S04]  /*0e30*/  IMAD.MOV.U32 R5, RZ, RZ, 0x0 ;  /* 0x00000000ff057424 */ /* 0x000fc800078e00ff */
[----:B------:R-:W-:Y:S05]  /*0e40*/  RET.REL.NODEC R4 `(_ZN36_GLOBAL__N__4d56dd9c_4_k_cu_d9a1257310cu_calc_ldIdEEviiPT_iS2_Pdi) ;  /* 0xfffffff0046c7950 */ /* 0x000fea0003c3ffff */
        .weak           $__internal_1_$__cuda_sm20_div_rn_f64_full
        .type           $__internal_1_$__cuda_sm20_div_rn_f64_full,@function
        .size           $__internal_1_$__cuda_sm20_div_rn_f64_full,(.L_x_28 - $__internal_1_$__cuda_sm20_div_rn_f64_full)
$__internal_1_$__cuda_sm20_div_rn_f64_full:
[----:B------:R-:W-:Y:S01]  /*0e50*/  FSETP.GEU.AND P2, PT, |R15|, 1.469367938527859385e-39, PT ;  /* 0x001000000f00780b */ /* 0x000fe20003f4e200 */
[----:B------:R-:W-:Y:S01]  /*0e60*/  IMAD.MOV.U32 R25, RZ, RZ, 0x1ca00000 ;  /* 0x1ca00000ff197424 */ /* 0x000fe200078e00ff */
[C---:B------:R-:W-:Y:S01]  /*0e70*/  FSETP.GEU.AND P0, PT, |R11|.reuse, 1.469367938527859385e-39, PT ;  /* 0x001000000b00780b */ /* 0x040fe20003f0e200 */
[----:B------:R-:W-:Y:S01]  /*0e80*/  IMAD.MOV.U32 R20, RZ, RZ, R14 ;  /* 0x000000ffff147224 */ /* 0x000fe200078e000e */
[----:B------:R-:W-:Y:S01]  /*0e90*/  LOP3.LUT R12, R11, 0x800fffff, RZ, 0xc0, !PT ;  /* 0x800fffff0b0c7812 */ /* 0x000fe200078ec0ff */
[----:B------:R-:W-:Y:S01]  /*0ea0*/  IMAD.MOV.U32 R28, RZ, RZ, 0x1 ;  /* 0x00000001ff1c7424 */ /* 0x000fe200078e00ff */
[----:B------:R-:W-:Y:S01]  /*0eb0*/  LOP3.LUT R24, R15, 0x7ff00000, RZ, 0xc0, !PT ;  /* 0x7ff000000f187812 */ /* 0x000fe200078ec0ff */
[----:B------:R-:W-:Y:S01]  /*0ec0*/  BSSY.RECONVERGENT B3, `(.L_x_22) ;  /* 0x0000050000037945 */ /* 0x000fe20003800200 */
[----:B------:R-:W-:Y:S02]  /*0ed0*/  LOP3.LUT R13, R12, 0x3ff00000, RZ, 0xfc, !PT ;  /* 0x3ff000000c0d7812 */ /* 0x000fe400078efcff */
[----:B------:R-:W-:Y:S01]  /*0ee0*/  MOV R12, R10 ;  /* 0x0000000a000c7202 */ /* 0x000fe20000000f00 */
[----:B------:R-:W-:Y:S01]  /*0ef0*/  IMAD.MOV.U32 R26, RZ, RZ, R24 ;  /* 0x000000ffff1a7224 */ /* 0x000fe200078e0018 */
[----:B------:R-:W-:-:S02]  /*0f00*/  LOP3.LUT R27, R11, 0x7ff00000, RZ, 0xc0, !PT ;  /* 0x7ff000000b1b7812 */ /* 0x000fc400078ec0ff */
[----:B------:R-:W-:Y:S01]  /*0f10*/  @!P2 LOP3.LUT R21, R11, 0x7ff00000, RZ, 0xc0, !PT ;  /* 0x7ff000000b15a812 */ /* 0x000fe200078ec0ff */
[----:B------:R-:W-:Y:S01]  /*0f20*/  @!P0 DMUL R12, R10, 8.98846567431157953865e+307 ;  /* 0x7fe000000a0c8828 */ /* 0x000fe20000000000 */
[C---:B------:R-:W-:Y:S02]  /*0f30*/  ISETP.GE.U32.AND P1, PT, R24.reuse, R27, PT ;  /* 0x0000001b1800720c */ /* 0x040fe40003f26070 */
[----:B------:R-:W-:Y:S02]  /*0f40*/  @!P2 ISETP.GE.U32.AND P3, PT, R24, R21, PT ;  /* 0x000000151800a20c */ /* 0x000fe40003f66070 */
[C---:B------:R-:W-:Y:S01]  /*0f50*/  SEL R21, R25.reuse, 0x63400000, !P1 ;  /* 0x6340000019157807 */ /* 0x040fe20004800000 */
[----:B------:R-:W0:Y:S01]  /*0f60*/  MUFU.RCP64H R29, R13 ;  /* 0x0000000d001d7308 */ /* 0x000e220000001800 */
[----:B------:R-:W-:Y:S02]  /*0f70*/  @!P2 SEL R23, R25, 0x63400000, !P3 ;  /* 0x634000001917a807 */ /* 0x000fe40005800000 */
[----:B------:R-:W-:-:S02]  /*0f80*/  LOP3.LUT R21, R21, 0x800fffff, R15, 0xf8, !PT ;  /* 0x800fffff15157812 */ /* 0x000fc400078ef80f */
[----:B------:R-:W-:Y:S02]  /*0f90*/  @!P2 LOP3.LUT R22, R23, 0x80000000, R15, 0xf8, !PT ;  /* 0x800000001716a812 */ /* 0x000fe400078ef80f */
[----:B------:R-:W-:Y:S02]  /*0fa0*/  @!P0 LOP3.LUT R27, R13, 0x7ff00000, RZ, 0xc0, !PT ;  /* 0x7ff000000d1b8812 */ /* 0x000fe400078ec0ff */
[----:B------:R-:W-:Y:S01]  /*0fb0*/  @!P2 LOP3.LUT R23, R22, 0x100000, RZ, 0xfc, !PT ;  /* 0x001000001617a812 */ /* 0x000fe200078efcff */
[----:B------:R-:W-:-:S06]  /*0fc0*/  @!P2 IMAD.MOV.U32 R22, RZ, RZ, RZ ;  /* 0x000000ffff16a224 */ /* 0x000fcc00078e00ff */
[----:B------:R-:W-:Y:S02]  /*0fd0*/  @!P2 DFMA R20, R20, 2, -R22 ;  /* 0x400000001414a82b */ /* 0x000fe40000000816 */
[----:B0-----:R-:W-:-:S08]  /*0fe0*/  DFMA R22, R28, -R12, 1 ;  /* 0x3ff000001c16742b */ /* 0x001fd0000000080c */
[----:B------:R-:W-:Y:S01]  /*0ff0*/  DFMA R22, R22, R22, R22 ;  /* 0x000000161616722b */ /* 0x000fe20000000016 */
[----:B------:R-:W-:-:S07]  /*1000*/  @!P2 LOP3.LUT R26, R21, 0x7ff00000, RZ, 0xc0, !PT ;  /* 0x7ff00000151aa812 */ /* 0x000fce00078ec0ff */
[----:B------:R-:W-:-:S08]  /*1010*/  DFMA R22, R28, R22, R28 ;  /* 0x000000161c16722b */ /* 0x000fd0000000001c */
[----:B------:R-:W-:-:S08]  /*1020*/  DFMA R32, R22, -R12, 1 ;  /* 0x3ff000001620742b */ /* 0x000fd0000000080c */
[----:B------:R-:W-:-:S08]  /*1030*/  DFMA R32, R22, R32, R22 ;  /* 0x000000201620722b */ /* 0x000fd00000000016 */
[----:B------:R-:W-:-:S08]  /*1040*/  DMUL R28, R32, R20 ;  /* 0x00000014201c7228 */ /* 0x000fd00000000000 */
[----:B------:R-:W-:-:S08]  /*1050*/  DFMA R22, R28, -R12, R20 ;  /* 0x8000000c1c16722b */ /* 0x000fd00000000014 */
[----:B------:R-:W-:Y:S01]  /*1060*/  DFMA R22, R32, R22, R28 ;  /* 0x000000162016722b */ /* 0x000fe2000000001c */
[----:B------:R-:W-:-:S04]  /*1070*/  IADD3 R28, PT, PT, R26, -0x1, RZ ;  /* 0xffffffff1a1c7810 */ /* 0x000fc80007ffe0ff */
[----:B------:R-:W-:Y:S01]  /*1080*/  ISETP.GT.U32.AND P0, PT, R28, 0x7feffffe, PT ;  /* 0x7feffffe1c00780c */ /* 0x000fe20003f04070 */
[----:B------:R-:W-:-:S05]  /*1090*/  VIADD R28, R27, 0xffffffff ;  /* 0xffffffff1b1c7836 */ /* 0x000fca0000000000 */
[----:B------:R-:W-:-:S13]  /*10a0*/  ISETP.GT.U32.OR P0, PT, R28, 0x7feffffe, P0 ;  /* 0x7feffffe1c00780c */ /* 0x000fda0000704470 */
[----:B------:R-:W-:Y:S05]  /*10b0*/  @P0 BRA `(.L_x_23) ;  /* 0x00000000006c0947 */ /* 0x000fea0003800000 */
[----:B------:R-:W-:-:S04]  /*10c0*/  LOP3.LUT R15, R11, 0x7ff00000, RZ, 0xc0, !PT ;  /* 0x7ff000000b0f7812 */ /* 0x000fc800078ec0ff */
[CC--:B------:R-:W-:Y:S02]  /*10d0*/  VIADDMNMX R14, R24.reuse, -R15.reuse, 0xb9600000, !PT ;  /* 0xb9600000180e7446 */ /* 0x0c0fe4000780090f */
[----:B------:R-:W-:Y:S02]  /*10e0*/  ISETP.GE.U32.AND P0, PT, R24, R15, PT ;  /* 0x0000000f1800720c */ /* 0x000fe40003f06070 */
[----:B------:R-:W-:Y:S02]  /*10f0*/  VIMNMX R14, PT, PT, R14, 0x46a00000, PT ;  /* 0x46a000000e0e7848 */ /* 0x000fe40003fe0100 */
[----:B------:R-:W-:-:S05]  /*1100*/  SEL R25, R25, 0x63400000, !P0 ;  /* 0x6340000019197807 */ /* 0x000fca0004000000 */
[----:B------:R-:W-:Y:S02]  /*1110*/  IMAD.IADD R26, R14, 0x1, -R25 ;  /* 0x000000010e1a7824 */ /* 0x000fe400078e0a19 */
[----:B------:R-:W-:Y:S02]  /*1120*/  IMAD.MOV.U32 R14, RZ, RZ, RZ ;  /* 0x000000ffff0e7224 */ /* 0x000fe400078e00ff */
[----:B------:R-:W-:-:S06]  /*1130*/  VIADD R15, R26, 0x7fe00000 ;  /* 0x7fe000001a0f7836 */ /* 0x000fcc0000000000 */
[----:B------:R-:W-:-:S10]  /*1140*/  DMUL R24, R22, R14 ;  /* 0x0000000e16187228 */ /* 0x000fd40000000000 */
[----:B------:R-:W-:-:S13]  /*1150*/  FSETP.GTU.AND P0, PT, |R25|, 1.469367938527859385e-39, PT ;  /* 0x001000001900780b */ /* 0x000fda0003f0c200 */
[----:B------:R-:W-:Y:S05]  /*1160*/  @P0 BRA `(.L_x_24) ;  /* 0x0000000000940947 */ /* 0x000fea0003800000 */
[----:B------:R-:W-:Y:S01]  /*1170*/  DFMA R12, R22, -R12, R20 ;  /* 0x8000000c160c722b */ /* 0x000fe20000000014 */
[----:B------:R-:W-:-:S09]  /*1180*/  IMAD.MOV.U32 R14, RZ, RZ, RZ ;  /* 0x000000ffff0e7224 */ /* 0x000fd200078e00ff */
[C---:B------:R-:W-:Y:S02]  /*1190*/  FSETP.NEU.AND P0, PT, R13.reuse, RZ, PT ;  /* 0x000000ff0d00720b */ /* 0x040fe40003f0d000 */
[----:B------:R-:W-:-:S04]  /*11a0*/  LOP3.LUT R12, R13, 0x80000000, R11, 0x48, !PT ;  /* 0x800000000d0c7812 */ /* 0x000fc800078e480b */
[----:B------:R-:W-:-:S07]  /*11b0*/  LOP3.LUT R15, R12, R15, RZ, 0xfc, !PT ;  /* 0x0000000f0c0f7212 */ /* 0x000fce00078efcff */
[----:B------:R-:W-:Y:S05]  /*11c0*/  @!P0 BRA `(.L_x_24) ;  /* 0x00000000007c8947 */ /* 0x000fea0003800000 */
[----:B------:R-:W-:Y:S01]  /*11d0*/  IADD3 R11, PT, PT, -R26, RZ, RZ ;  /* 0x000000ff1a0b7210 */ /* 0x000fe20007ffe1ff */
[----:B------:R-:W-:Y:S01]  /*11e0*/  IMAD.MOV.U32 R10, RZ, RZ, RZ ;  /* 0x000000ffff0a7224 */ /* 0x000fe200078e00ff */
[----:B------:R-:W-:-:S05]  /*11f0*/  DMUL.RP R14, R22, R14 ;  /* 0x0000000e160e7228 */ /* 0x000fca0000008000 */
[----:B------:R-:W-:-:S06]  /*1200*/  DFMA R10, R24, -R10, R22 ;  /* 0x8000000a180a722b */ /* 0x000fcc0000000016 */
[----:B------:R-:W-:-:S04]  /*1210*/  IADD3 R10, PT, PT, -R26, -0x43300000, RZ ;  /* 0xbcd000001a0a7810 */ /* 0x000fc80007ffe1ff */
[----:B------:R-:W-:Y:S02]  /*1220*/  FSETP.NEU.AND P0, PT, |R11|, R10, PT ;  /* 0x0000000a0b00720b */ /* 0x000fe40003f0d200 */
[----:B------:R-:W-:Y:S02]  /*1230*/  LOP3.LUT R11, R15, R12, RZ, 0x3c, !PT ;  /* 0x0000000c0f0b7212 */ /* 0x000fe400078e3cff */
[----:B------:R-:W-:Y:S02]  /*1240*/  FSEL R24, R14, R24, !P0 ;  /* 0x000000180e187208 */ /* 0x000fe40004000000 */
[----:B------:R-:W-:Y:S01]  /*1250*/  FSEL R25, R11, R25, !P0 ;  /* 0x000000190b197208 */ /* 0x000fe20004000000 */
[----:B------:R-:W-:Y:S06]  /*1260*/  BRA `(.L_x_24) ;  /* 0x0000000000547947 */ /* 0x000fec0003800000 */
.L_x_23:
[----:B------:R-:W-:-:S14]  /*1270*/  DSETP.NAN.AND P0, PT, R14, R14, PT ;  /* 0x0000000e0e00722a */ /* 0x000fdc0003f08000 */
[----:B------:R-:W-:Y:S05]  /*1280*/  @P0 BRA `(.L_x_25) ;  /* 0x0000000000440947 */ /* 0x000fea0003800000 */
[----:B------:R-:W-:-:S14]  /*1290*/  DSETP.NAN.AND P0, PT, R10, R10, PT ;  /* 0x0000000a0a00722a */ /* 0x000fdc0003f08000 */
[----:B------:R-:W-:Y:S05]  /*12a0*/  @P0 BRA `(.L_x_26) ;  /* 0x0000000000300947 */ /* 0x000fea0003800000 */
[----:B------:R-:W-:Y:S01]  /*12b0*/  ISETP.NE.AND P0, PT, R26, R27, PT ;  /* 0x0000001b1a00720c */ /* 0x000fe20003f05270 */
[----:B------:R-:W-:Y:S02]  /*12c0*/  IMAD.MOV.U32 R24, RZ, RZ, 0x0 ;  /* 0x00000000ff187424 */ /* 0x000fe400078e00ff */
[----:B------:R-:W-:-:S10]  /*12d0*/  IMAD.MOV.U32 R25, RZ, RZ, -0x80000 ;  /* 0xfff80000ff197424 */ /* 0x000fd400078e00ff */
[----:B------:R-:W-:Y:S05]  /*12e0*/  @!P0 BRA `(.L_x_24) ;  /* 0x0000000000348947 */ /* 0x000fea0003800000 */
[----:B------:R-:W-:Y:S02]  /*12f0*/  ISETP.NE.AND P0, PT, R26, 0x7ff00000, PT ;  /* 0x7ff000001a00780c */ /* 0x000fe40003f05270 */
[----:B------:R-:W-:Y:S02]  /*1300*/  LOP3.LUT R25, R15, 0x80000000, R11, 0x48, !PT ;  /* 0x800000000f197812 */ /* 0x000fe400078e480b */
[----:B------:R-:W-:-:S13]  /*1310*/  ISETP.EQ.OR P0, PT, R27, RZ, !P0 ;  /* 0x000000ff1b00720c */ /* 0x000fda0004702670 */
[----:B------:R-:W-:Y:S01]  /*1320*/  @P0 LOP3.LUT R10, R25, 0x7ff00000, RZ, 0xfc, !PT ;  /* 0x7ff00000190a0812 */ /* 0x000fe200078efcff */
[----:B------:R-:W-:Y:S02]  /*1330*/  @!P0 IMAD.MOV.U32 R24, RZ, RZ, RZ ;  /* 0x000000ffff188224 */ /* 0x000fe400078e00ff */
[----:B------:R-:W-:Y:S01]  /*1340*/  @P0 IMAD.MOV.U32 R24, RZ, RZ, RZ ;  /* 0x000000ffff180224 */ /* 0x000fe200078e00ff */
[----:B------:R-:W-:Y:S01]  /*1350*/  @P0 MOV R25, R10 ;  /* 0x0000000a00190202 */ /* 0x000fe20000000f00 */
[----:B------:R-:W-:Y:S06]  /*1360*/  BRA `(.L_x_24) ;  /* 0x0000000000147947 */ /* 0x000fec0003800000 */
.L_x_26:
[----:B------:R-:W-:Y:S01]  /*1370*/  LOP3.LUT R25, R11, 0x80000, RZ, 0xfc, !PT ;  /* 0x000800000b197812 */ /* 0x000fe200078efcff */
[----:B------:R-:W-:Y:S01]  /*1380*/  IMAD.MOV.U32 R24, RZ, RZ, R10 ;  /* 0x000000ffff187224 */ /* 0x000fe200078e000a */
[----:B------:R-:W-:Y:S06]  /*1390*/  BRA `(.L_x_24) ;  /* 0x0000000000087947 */ /* 0x000fec0003800000 */
.L_x_25:
[----:B------:R-:W-:Y:S01]  /*13a0*/  LOP3.LUT R25, R15, 0x80000, RZ, 0xfc, !PT ;  /* 0x000800000f197812 */ /* 0x000fe200078efcff */
[----:B------:R-:W-:-:S07]  /*13b0*/  IMAD.MOV.U32 R24, RZ, RZ, R14 ;  /* 0x000000ffff187224 */ /* 0x000fce00078e000e */
.L_x_24:
[----:B------:R-:W-:Y:S05]  /*13c0*/  BSYNC.RECONVERGENT B3 ;  /* 0x0000000000037941 */ /* 0x000fea0003800200 */
.L_x_22:
[----:B------:R-:W-:Y:S02]  /*13d0*/  IMAD.MOV.U32 R10, RZ, RZ, R9 ;  /* 0x000000ffff0a7224 */ /* 0x000fe400078e0009 */
[----:B------:R-:W-:-:S04]  /*13e0*/  IMAD.MOV.U32 R11, RZ, RZ, 0x0 ;  /* 0x00000000ff0b7424 */ /* 0x000fc800078e00ff */
[----:B------:R-:W-:Y:S05]  /*13f0*/  RET.REL.NODEC R10 `(_ZN36_GLOBAL__N__4d56dd9c_4_k_cu_d9a1257310cu_calc_ldIdEEviiPT_iS2_Pdi) ;  /* 0xffffffec0a007950 */ /* 0x000fea0003c3ffff */
.L_x_27:
[----:B------:R-:W-:-:S00]  /*1400*/  BRA `(.L_x_27) ;  /* 0xfffffffc00fc7947 */ /* 0x000fc0000383ffff */
[----:B------:R-:W-:-:S00]  /*1410*/  NOP ;  /* 0x0000000000007918 */ /* 0x000fc00000000000 */
        /* <DEDUP_REMOVED lines=14> */
.L_x_28:


//--------------------- .nv.shared.reserved.0     --------------------------
	.section	.nv.shared.reserved.0,"aw",@nobits
	.weak		__nv_reservedSMEM_offset_0_alias
	.size		__nv_reservedSMEM_offset_0_alias, 0, 64
	.other		__nv_reservedSMEM_offset_0_alias,@"STO_CUDA_RESERVED_SHARED STV_DEFAULT"
__nv_reservedSMEM_offset_0_alias:
	.zero		0
	.zero		64


//--------------------- .nv.constant0._ZN36_GLOBAL__N__4d56dd9c_4_k_cu_d9a1257310cu_calc_ldIdEEviiPT_iS2_Pdi --------------------------
	.section	.nv.constant0._ZN36_GLOBAL__N__4d56dd9c_4_k_cu_d9a1257310cu_calc_ldIdEEviiPT_iS2_Pdi,"a",@progbits
	.sectionflags	@""
	.align	4
.nv.constant0._ZN36_GLOBAL__N__4d56dd9c_4_k_cu_d9a1257310cu_calc_ldIdEEviiPT_iS2_Pdi:
	.zero		940


//--------------------- SYMBOLS --------------------------

	.type		.nv.reservedSmem.offset0,@object
	.size		.nv.reservedSmem.offset0,0x4
